//
// Generated by NVIDIA NVVM Compiler
//
// Compiler Build ID: CL-36424714
// Cuda compilation tools, release 13.0, V13.0.88
// Based on NVVM 20.0.0
//

.version 9.0
.target sm_100
.address_size 64

	// .globl	_Z12mandelKernelffffiPii

.visible .entry _Z12mandelKernelffffiPii(
	.param .f32 _Z12mandelKernelffffiPii_param_0,
	.param .f32 _Z12mandelKernelffffiPii_param_1,
	.param .f32 _Z12mandelKernelffffiPii_param_2,
	.param .f32 _Z12mandelKernelffffiPii_param_3,
	.param .u32 _Z12mandelKernelffffiPii_param_4,
	.param .u64 .ptr .align 1 _Z12mandelKernelffffiPii_param_5,
	.param .u32 _Z12mandelKernelffffiPii_param_6
)
{
	.reg .pred 	%p<4>;
	.reg .b32 	%r<19>;
	.reg .b32 	%f<20>;
	.reg .b64 	%rd<5>;

	ld.param.f32 	%f9, [_Z12mandelKernelffffiPii_param_0];
	ld.param.f32 	%f10, [_Z12mandelKernelffffiPii_param_1];
	ld.param.f32 	%f11, [_Z12mandelKernelffffiPii_param_2];
	ld.param.f32 	%f12, [_Z12mandelKernelffffiPii_param_3];
	ld.param.u32 	%r6, [_Z12mandelKernelffffiPii_param_4];
	ld.param.u64 	%rd1, [_Z12mandelKernelffffiPii_param_5];
	ld.param.u32 	%r7, [_Z12mandelKernelffffiPii_param_6];
	mov.u32 	%r9, %ctaid.x;
	mov.u32 	%r10, %ntid.x;
	mov.u32 	%r11, %tid.x;
	mad.lo.s32 	%r1, %r9, %r10, %r11;
	mov.u32 	%r12, %ctaid.y;
	mov.u32 	%r13, %ntid.y;
	mov.u32 	%r14, %tid.y;
	mad.lo.s32 	%r2, %r12, %r13, %r14;
	cvt.rn.f32.s32 	%f13, %r1;
	fma.rn.f32 	%f1, %f11, %f13, %f9;
	cvt.rn.f32.u32 	%f14, %r2;
	fma.rn.f32 	%f2, %f12, %f14, %f10;
	setp.lt.s32 	%p1, %r7, 1;
	mov.b32 	%r18, 0;
	@%p1 bra 	$L__BB0_4;
	mov.b32 	%r17, 0;
	mov.f32 	%f18, %f2;
	mov.f32 	%f19, %f1;
$L__BB0_2:
	mul.f32 	%f5, %f19, %f19;
	mul.f32 	%f6, %f18, %f18;
	add.f32 	%f15, %f5, %f6;
	setp.gt.f32 	%p2, %f15, 0f40800000;
	mov.u32 	%r18, %r17;
	@%p2 bra 	$L__BB0_4;
	sub.f32 	%f16, %f5, %f6;
	add.f32 	%f17, %f19, %f19;
	add.f32 	%f19, %f1, %f16;
	fma.rn.f32 	%f18, %f17, %f18, %f2;
	add.s32 	%r17, %r17, 1;
	setp.ne.s32 	%p3, %r17, %r7;
	mov.u32 	%r18, %r7;
	@%p3 bra 	$L__BB0_2;
$L__BB0_4:
	cvta.to.global.u64 	%rd2, %rd1;
	mad.lo.s32 	%r16, %r6, %r2, %r1;
	mul.wide.s32 	%rd3, %r16, 4;
	add.s64 	%rd4, %rd2, %rd3;
	st.global.u32 	[%rd4], %r18;
	ret;

}


// ===== COMPILED SASS (sm_100) =====

	.target	sm_100

	.elftype	@"ET_EXEC"


//--------------------- .note.nv.tkinfo           --------------------------
	.section	.note.nv.tkinfo,"",@"SHT_NOTE"
	.sectionflags	@"SHF_NOTE_NV_TKINFO"
	.tkinfo
        /*0018*/ 	.word	0x00000002
        /*0030*/ 	.string	""
        /*0030*/ 	.string	"ptxas"
        /*0030*/ 	.string	"Cuda compilation tools, release 13.0, V13.0.88"
        /*0030*/ 	.string	"Build cuda_13.0.r13.0/compiler.36424714_0"
        /*0030*/ 	.string	"-arch sm_100 -m 64 "



//--------------------- .note.nv.cuinfo           --------------------------
	.section	.note.nv.cuinfo,"",@"SHT_NOTE"
	.sectionflags	@"SHF_NOTE_NV_CUINFO"
        /*0018*/ 	.short	0x0002
        /*001a*/ 	.short	0x0064
        /*001c*/ 	.short	0x0082
	.zero		2


//--------------------- .nv.info                  --------------------------
	.section	.nv.info,"",@"SHT_CUDA_INFO"
	.align	4


	//----- nvinfo : EIATTR_REGCOUNT
	.align		4
        /*0000*/ 	.byte	0x04, 0x2f
        /*0002*/ 	.short	(.L_1 - .L_0)
	.align		4
.L_0:
        /*0004*/ 	.word	index@(_Z12mandelKernelffffiPii)
        /*0008*/ 	.word	0x00000010


	//----- nvinfo : EIATTR_FRAME_SIZE
	.align		4
.L_1:
        /*000c*/ 	.byte	0x04, 0x11
        /*000e*/ 	.short	(.L_3 - .L_2)
	.align		4
.L_2:
        /*0010*/ 	.word	index@(_Z12mandelKernelffffiPii)
        /*0014*/ 	.word	0x00000000


	//----- nvinfo : EIATTR_MIN_STACK_SIZE
	.align		4
.L_3:
        /*0018*/ 	.byte	0x04, 0x12
        /*001a*/ 	.short	(.L_5 - .L_4)
	.align		4
.L_4:
        /*001c*/ 	.word	index@(_Z12mandelKernelffffiPii)
        /*0020*/ 	.word	0x00000000
.L_5:


//--------------------- .nv.compat                --------------------------
	.section	.nv.compat,"",@"SHT_CUDA_COMPAT_INFO"
	.align	4
        /*0000*/ 	.byte	0x02, 0x09, 0x00, 0x00, 0x02, 0x02, 0x01, 0x00, 0x02, 0x05, 0x05, 0x00, 0x03, 0x07, 0x01, 0x01
        /*0010*/ 	.byte	0x02, 0x03, 0x00, 0x00, 0x02, 0x06, 0x01, 0x00, 0x04, 0x0b, 0x08, 0x00, 0x01, 0x00, 0x00, 0x00
        /*0020*/ 	.byte	0x00, 0x00, 0x00, 0x00


//--------------------- .nv.info._Z12mandelKernelffffiPii --------------------------
	.section	.nv.info._Z12mandelKernelffffiPii,"",@"SHT_CUDA_INFO"
	.sectionflags	@""
	.align	4


	//----- nvinfo : EIATTR_CUDA_API_VERSION
	.align		4
        /*0000*/ 	.byte	0x04, 0x37
        /*0002*/ 	.short	(.L_7 - .L_6)
.L_6:
        /*0004*/ 	.word	0x00000082


	//----- nvinfo : EIATTR_KPARAM_INFO
	.align		4
.L_7:
        /*0008*/ 	.byte	0x04, 0x17
        /*000a*/ 	.short	(.L_9 - .L_8)
.L_8:
        /*000c*/ 	.word	0x00000000
        /*0010*/ 	.short	0x0006
        /*0012*/ 	.short	0x0020
        /*0014*/ 	.byte	0x00, 0xf0, 0x11, 0x00


	//----- nvinfo : EIATTR_KPARAM_INFO
	.align		4
.L_9:
        /*0018*/ 	.byte	0x04, 0x17
        /*001a*/ 	.short	(.L_11 - .L_10)
.L_10:
        /*001c*/ 	.word	0x00000000
        /*0020*/ 	.short	0x0005
        /*0022*/ 	.short	0x0018
        /*0024*/ 	.byte	0x00, 0xf5, 0x21, 0x00


	//----- nvinfo : EIATTR_KPARAM_INFO
	.align		4
.L_11:
        /*0028*/ 	.byte	0x04, 0x17
        /*002a*/ 	.short	(.L_13 - .L_12)
.L_12:
        /*002c*/ 	.word	0x00000000
        /*0030*/ 	.short	0x0004
        /*0032*/ 	.short	0x0010
        /*0034*/ 	.byte	0x00, 0xf0, 0x11, 0x00


	//----- nvinfo : EIATTR_KPARAM_INFO
	.align		4
.L_13:
        /*0038*/ 	.byte	0x04, 0x17
        /*003a*/ 	.short	(.L_15 - .L_14)
.L_14:
        /*003c*/ 	.word	0x00000000
        /*0040*/ 	.short	0x0003
        /*0042*/ 	.short	0x000c
        /*0044*/ 	.byte	0x00, 0xf0, 0x11, 0x00


	//----- nvinfo : EIATTR_KPARAM_INFO
	.align		4
.L_15:
        /*0048*/ 	.byte	0x04, 0x17
        /*004a*/ 	.short	(.L_17 - .L_16)
.L_16:
        /*004c*/ 	.word	0x00000000
        /*0050*/ 	.short	0x0002
        /*0052*/ 	.short	0x0008
        /*0054*/ 	.byte	0x00, 0xf0, 0x11, 0x00


	//----- nvinfo : EIATTR_KPARAM_INFO
	.align		4
.L_17:
        /*0058*/ 	.byte	0x04, 0x17
        /*005a*/ 	.short	(.L_19 - .L_18)
.L_18:
        /*005c*/ 	.word	0x00000000
        /*0060*/ 	.short	0x0001
        /*0062*/ 	.short	0x0004
        /*0064*/ 	.byte	0x00, 0xf0, 0x11, 0x00


	//----- nvinfo : EIATTR_KPARAM_INFO
	.align		4
.L_19:
        /*0068*/ 	.byte	0x04, 0x17
        /*006a*/ 	.short	(.L_21 - .L_20)
.L_20:
        /*006c*/ 	.word	0x00000000
        /*0070*/ 	.short	0x0000
        /*0072*/ 	.short	0x0000
        /*0074*/ 	.byte	0x00, 0xf0, 0x11, 0x00


	//----- nvinfo : EIATTR_SPARSE_MMA_MASK
	.align		4
.L_21:
        /*0078*/ 	.byte	0x03, 0x50
        /*007a*/ 	.short	0x0000


	//----- nvinfo : EIATTR_MAXREG_COUNT
	.align		4
        /*007c*/ 	.byte	0x03, 0x1b
        /*007e*/ 	.short	0x00ff


	//----- nvinfo : EIATTR_MERCURY_ISA_VERSION
	.align		4
        /*0080*/ 	.byte	0x03, 0x5f
        /*0082*/ 	.short	0x0101


	//----- nvinfo : EIATTR_VRC_CTA_INIT_COUNT
	.align		4
        /*0084*/ 	.byte	0x02, 0x4a
	.zero		1
	.zero		1


	//----- nvinfo : EIATTR_EXIT_INSTR_OFFSETS
	.align		4
        /*0088*/ 	.byte	0x04, 0x1c
        /*008a*/ 	.short	(.L_23 - .L_22)


	//   ....[0]....
.L_22:
        /*008c*/ 	.word	0x000002d0


	//----- nvinfo : EIATTR_CRS_STACK_SIZE
	.align		4
.L_23:
        /*0090*/ 	.byte	0x04, 0x1e
        /*0092*/ 	.short	(.L_25 - .L_24)
.L_24:
        /*0094*/ 	.word	0x00000000


	//----- nvinfo : EIATTR_CBANK_PARAM_SIZE
	.align		4
.L_25:
        /*0098*/ 	.byte	0x03, 0x19
        /*009a*/ 	.short	0x0024


	//----- nvinfo : EIATTR_PARAM_CBANK
	.align		4
        /*009c*/ 	.byte	0x04, 0x0a
        /*009e*/ 	.short	(.L_27 - .L_26)
	.align		4
.L_26:
        /*00a0*/ 	.word	index@(.nv.constant0._Z12mandelKernelffffiPii)
        /*00a4*/ 	.short	0x0380
        /*00a6*/ 	.short	0x0024


	//----- nvinfo : EIATTR_SW_WAR
	.align		4
.L_27:
        /*00a8*/ 	.byte	0x04, 0x36
        /*00aa*/ 	.short	(.L_29 - .L_28)
.L_28:
        /*00ac*/ 	.word	0x00000008
.L_29:


//--------------------- .nv.callgraph             --------------------------
	.section	.nv.callgraph,"",@"SHT_CUDA_CALLGRAPH"
	.align	4
	.sectionentsize	8
	.align		4
        /*0000*/ 	.word	0x00000000
	.align		4
        /*0004*/ 	.word	0xffffffff
	.align		4
        /*0008*/ 	.word	0x00000000
	.align		4
        /*000c*/ 	.word	0xfffffffe
	.align		4
        /*0010*/ 	.word	0x00000000
	.align		4
        /*0014*/ 	.word	0xfffffffd
	.align		4
        /*0018*/ 	.word	0x00000000
	.align		4
        /*001c*/ 	.word	0xfffffffc


//--------------------- .text._Z12mandelKernelffffiPii --------------------------
	.section	.text._Z12mandelKernelffffiPii,"ax",@progbits
	.align	128
        .global         _Z12mandelKernelffffiPii
        .type           _Z12mandelKernelffffiPii,@function
        .size           _Z12mandelKernelffffiPii,(.L_x_4 - _Z12mandelKernelffffiPii)
        .other          _Z12mandelKernelffffiPii,@"STO_CUDA_ENTRY STV_DEFAULT"
_Z12mandelKernelffffiPii:
.text._Z12mandelKernelffffiPii:
[----:B------:R-:W-:Y:S01]  /*0000*/  LDC R1, c[0x0][0x37c] ;  /* 0x0000df00ff017b82 */ /* 0x000fe20000000800 */
[----:B------:R-:W0:Y:S07]  /*0010*/  S2R R2, SR_TID.Y ;  /* 0x0000000000027919 */ /* 0x000e2e0000002200 */
[----:B------:R-:W1:Y:S01]  /*0020*/  LDC R0, c[0x0][0x360] ;  /* 0x0000d800ff007b82 */ /* 0x000e620000000800 */
[----:B------:R-:W2:Y:S01]  /*0030*/  LDCU UR6, c[0x0][0x3a0] ;  /* 0x00007400ff0677ac */ /* 0x000ea20008000800 */
[----:B------:R-:W1:Y:S06]  /*0040*/  S2R R3, SR_TID.X ;  /* 0x0000000000037919 */ /* 0x000e6c0000002100 */
[----:B------:R-:W0:Y:S08]  /*0050*/  S2UR UR5, SR_CTAID.Y ;  /* 0x00000000000579c3 */ /* 0x000e300000002600 */
[----:B------:R-:W0:Y:S01]  /*0060*/  LDC R5, c[0x0][0x364] ;  /* 0x0000d900ff057b82 */ /* 0x000e220000000800 */
[----:B--2---:R-:W-:-:S07]  /*0070*/  UISETP.GE.AND UP0, UPT, UR6, 0x1, UPT ;  /* 0x000000010600788c */ /* 0x004fce000bf06270 */
[----:B------:R-:W1:Y:S08]  /*0080*/  S2UR UR4, SR_CTAID.X ;  /* 0x00000000000479c3 */ /* 0x000e700000002500 */
[----:B------:R-:W2:Y:S08]  /*0090*/  LDC.64 R8, c[0x0][0x380] ;  /* 0x0000e000ff087b82 */ /* 0x000eb00000000a00 */
[----:B------:R-:W2:Y:S01]  /*00a0*/  LDC.64 R6, c[0x0][0x388] ;  /* 0x0000e200ff067b82 */ /* 0x000ea20000000a00 */
[----:B0-----:R-:W-:-:S05]  /*00b0*/  IMAD R5, R5, UR5, R2 ;  /* 0x0000000505057c24 */ /* 0x001fca000f8e0202 */
[----:B------:R-:W-:Y:S01]  /*00c0*/  I2FP.F32.U32 R2, R5 ;  /* 0x0000000500027245 */ /* 0x000fe20000201000 */
[----:B-1----:R-:W-:Y:S01]  /*00d0*/  IMAD R0, R0, UR4, R3 ;  /* 0x0000000400007c24 */ /* 0x002fe2000f8e0203 */
[----:B------:R-:W0:Y:S04]  /*00e0*/  LDCU.64 UR4, c[0x0][0x358] ;  /* 0x00006b00ff0477ac */ /* 0x000e280008000a00 */
[----:B------:R-:W-:Y:S01]  /*00f0*/  I2FP.F32.S32 R3, R0 ;  /* 0x0000000000037245 */ /* 0x000fe20000201400 */
[----:B--2---:R-:W-:Y:S01]  /*0100*/  FFMA R2, R2, R7, R9 ;  /* 0x0000000702027223 */ /* 0x004fe20000000009 */
[----:B------:R-:W-:-:S03]  /*0110*/  HFMA2 R7, -RZ, RZ, 0, 0 ;  /* 0x00000000ff077431 */ /* 0x000fc600000001ff */
[----:B------:R-:W-:Y:S01]  /*0120*/  FFMA R3, R3, R6, R8 ;  /* 0x0000000603037223 */ /* 0x000fe20000000008 */
[----:B0-----:R-:W-:Y:S06]  /*0130*/  BRA.U !UP0, `(.L_x_0) ;  /* 0x0000000108507547 */ /* 0x001fec000b800000 */
[----:B------:R-:W-:Y:S01]  /*0140*/  BSSY.RECONVERGENT B0, `(.L_x_0) ;  /* 0x0000013000007945 */ /* 0x000fe20003800200 */
[----:B------:R-:W-:Y:S01]  /*0150*/  MOV R7, RZ ;  /* 0x000000ff00077202 */ /* 0x000fe20000000f00 */
[----:B------:R-:W0:Y:S01]  /*0160*/  LDCU UR7, c[0x0][0x3a0] ;  /* 0x00007400ff0777ac */ /* 0x000e220008000800 */
[----:B------:R-:W-:Y:S02]  /*0170*/  MOV R9, R2 ;  /* 0x0000000200097202 */ /* 0x000fe40000000f00 */
[----:B------:R-:W-:Y:S01]  /*0180*/  MOV R4, R3 ;  /* 0x0000000300047202 */ /* 0x000fe20000000f00 */
[----:B------:R-:W1:Y:S06]  /*0190*/  LDCU UR8, c[0x0][0x3a0] ;  /* 0x00007400ff0877ac */ /* 0x000e6c0008000800 */
.L_x_2:
[----:B------:R-:W-:Y:S01]  /*01a0*/  FMUL R6, R4, R4 ;  /* 0x0000000404067220 */ /* 0x000fe20000400000 */
[----:B------:R-:W-:-:S04]  /*01b0*/  FMUL R13, R9, R9 ;  /* 0x00000009090d7220 */ /* 0x000fc80000400000 */
[----:B------:R-:W-:-:S05]  /*01c0*/  FADD R8, R6, R13 ;  /* 0x0000000d06087221 */ /* 0x000fca0000000000 */
[----:B------:R-:W-:-:S13]  /*01d0*/  FSETP.GT.AND P0, PT, R8, 4, PT ;  /* 0x408000000800780b */ /* 0x000fda0003f04000 */
[----:B------:R-:W-:Y:S05]  /*01e0*/  @P0 BRA `(.L_x_1) ;  /* 0x0000000000200947 */ /* 0x000fea0003800000 */
[----:B------:R-:W-:Y:S01]  /*01f0*/  IADD3 R7, PT, PT, R7, 0x1, RZ ;  /* 0x0000000107077810 */ /* 0x000fe20007ffe0ff */
[----:B------:R-:W-:Y:S01]  /*0200*/  FADD R11, R4, R4 ;  /* 0x00000004040b7221 */ /* 0x000fe20000000000 */
[----:B------:R-:W-:Y:S02]  /*0210*/  FADD R4, R6, -R13 ;  /* 0x8000000d06047221 */ /* 0x000fe40000000000 */
[----:B-1----:R-:W-:Y:S01]  /*0220*/  ISETP.NE.AND P0, PT, R7, UR8, PT ;  /* 0x0000000807007c0c */ /* 0x002fe2000bf05270 */
[----:B------:R-:W-:Y:S01]  /*0230*/  FFMA R9, R11, R9, R2 ;  /* 0x000000090b097223 */ /* 0x000fe20000000002 */
[----:B------:R-:W-:-:S11]  /*0240*/  FADD R4, R3, R4 ;  /* 0x0000000403047221 */ /* 0x000fd60000000000 */
[----:B------:R-:W-:Y:S05]  /*0250*/  @P0 BRA `(.L_x_2) ;  /* 0xfffffffc00d00947 */ /* 0x000fea000383ffff */
[----:B0-----:R-:W-:-:S07]  /*0260*/  MOV R7, UR7 ;  /* 0x0000000700077c02 */ /* 0x001fce0008000f00 */
.L_x_1:
[----:B01----:R-:W-:Y:S05]  /*0270*/  BSYNC.RECONVERGENT B0 ;  /* 0x0000000000007941 */ /* 0x003fea0003800200 */
.L_x_0:
[----:B------:R-:W0:Y:S01]  /*0280*/  LDC.64 R2, c[0x0][0x398] ;  /* 0x0000e600ff027b82 */ /* 0x000e220000000a00 */
[----:B------:R-:W1:Y:S02]  /*0290*/  LDCU UR6, c[0x0][0x390] ;  /* 0x00007200ff0677ac */ /* 0x000e640008000800 */
[----:B-1----:R-:W-:-:S04]  /*02a0*/  IMAD R5, R5, UR6, R0 ;  /* 0x0000000605057c24 */ /* 0x002fc8000f8e0200 */
[----:B0-----:R-:W-:-:S05]  /*02b0*/  IMAD.WIDE R2, R5, 0x4, R2 ;  /* 0x0000000405027825 */ /* 0x001fca00078e0202 */
[----:B------:R-:W-:Y:S01]  /*02c0*/  STG.E desc[UR4][R2.64], R7 ;  /* 0x0000000702007986 */ /* 0x000fe2000c101904 */
[----:B------:R-:W-:Y:S05]  /*02d0*/  EXIT ;  /* 0x000000000000794d */ /* 0x000fea0003800000 */
.L_x_3:
[----:B------:R-:W-:-:S00]  /*02e0*/  BRA `(.L_x_3) ;  /* 0xfffffffc00fc7947 */ /* 0x000fc0000383ffff */
[----:B------:R-:W-:-:S00]  /*02f0*/  NOP ;  /* 0x0000000000007918 */ /* 0x000fc00000000000 */
        /* <DEDUP_REMOVED lines=8> */
.L_x_4:


//--------------------- .nv.shared.reserved.0     --------------------------
	.section	.nv.shared.reserved.0,"aw",@nobits
	.weak		__nv_reservedSMEM_offset_0_alias
	.size		__nv_reservedSMEM_offset_0_alias, 0, 64
	.other		__nv_reservedSMEM_offset_0_alias,@"STO_CUDA_RESERVED_SHARED STV_DEFAULT"
__nv_reservedSMEM_offset_0_alias:
	.zero		0
	.zero		64


//--------------------- .nv.constant0._Z12mandelKernelffffiPii --------------------------
	.section	.nv.constant0._Z12mandelKernelffffiPii,"a",@progbits
	.sectionflags	@""
	.align	4
.nv.constant0._Z12mandelKernelffffiPii:
	.zero		932


//--------------------- SYMBOLS --------------------------

	.type		.nv.reservedSmem.offset0,@object
	.size		.nv.reservedSmem.offset0,0x4
